//
// Generated by NVIDIA NVVM Compiler
//
// Compiler Build ID: CL-36424714
// Cuda compilation tools, release 13.0, V13.0.88
// Based on NVVM 20.0.0
//

.version 9.0
.target sm_100
.address_size 64

	// .globl	_Z3sumPiS_i
// _ZZ3sumPiS_iE6s_data has been demoted

.visible .entry _Z3sumPiS_i(
	.param .u64 .ptr .align 1 _Z3sumPiS_i_param_0,
	.param .u64 .ptr .align 1 _Z3sumPiS_i_param_1,
	.param .u32 _Z3sumPiS_i_param_2
)
{
	.reg .pred 	%p<9>;
	.reg .b32 	%r<19>;
	.reg .b64 	%rd<9>;
	// demoted variable
	.shared .align 4 .b8 _ZZ3sumPiS_iE6s_data[2048];
	ld.param.u64 	%rd1, [_Z3sumPiS_i_param_0];
	ld.param.u64 	%rd2, [_Z3sumPiS_i_param_1];
	ld.param.u32 	%r9, [_Z3sumPiS_i_param_2];
	mov.u32 	%r1, %tid.x;
	mov.u32 	%r2, %ctaid.x;
	mov.u32 	%r18, %ntid.x;
	mad.lo.s32 	%r4, %r2, %r18, %r1;
	setp.ge.u32 	%p1, %r4, %r9;
	shl.b32 	%r10, %r1, 2;
	mov.u32 	%r11, _ZZ3sumPiS_iE6s_data;
	add.s32 	%r5, %r11, %r10;
	@%p1 bra 	$L__BB0_2;
	cvta.to.global.u64 	%rd3, %rd1;
	mul.wide.u32 	%rd4, %r4, 4;
	add.s64 	%rd5, %rd3, %rd4;
	ld.global.u32 	%r12, [%rd5];
	st.shared.u32 	[%r5], %r12;
$L__BB0_2:
	bar.sync 	0;
	setp.lt.u32 	%p2, %r18, 2;
	@%p2 bra 	$L__BB0_7;
$L__BB0_3:
	mov.u32 	%r6, %r18;
	shr.u32 	%r18, %r6, 1;
	setp.ge.u32 	%p3, %r1, %r18;
	add.s32 	%r13, %r18, %r4;
	setp.ge.u32 	%p4, %r13, %r9;
	or.pred  	%p5, %p3, %p4;
	@%p5 bra 	$L__BB0_6;
	ld.shared.u32 	%r14, [%r5];
	shl.b32 	%r15, %r18, 2;
	add.s32 	%r16, %r5, %r15;
	ld.shared.u32 	%r8, [%r16];
	setp.ge.s32 	%p6, %r14, %r8;
	@%p6 bra 	$L__BB0_6;
	st.shared.u32 	[%r5], %r8;
$L__BB0_6:
	bar.sync 	0;
	setp.gt.u32 	%p7, %r6, 3;
	@%p7 bra 	$L__BB0_3;
$L__BB0_7:
	setp.ne.s32 	%p8, %r1, 0;
	@%p8 bra 	$L__BB0_9;
	ld.shared.u32 	%r17, [_ZZ3sumPiS_iE6s_data];
	cvta.to.global.u64 	%rd6, %rd2;
	mul.wide.u32 	%rd7, %r2, 4;
	add.s64 	%rd8, %rd6, %rd7;
	st.global.u32 	[%rd8], %r17;
$L__BB0_9:
	ret;

}


// ===== COMPILED SASS (sm_100) =====

	.target	sm_100

	.elftype	@"ET_EXEC"


//--------------------- .note.nv.tkinfo           --------------------------
	.section	.note.nv.tkinfo,"",@"SHT_NOTE"
	.sectionflags	@"SHF_NOTE_NV_TKINFO"
	.tkinfo
        /*0018*/ 	.word	0x00000002
        /*0030*/ 	.string	""
        /*0030*/ 	.string	"ptxas"
        /*0030*/ 	.string	"Cuda compilation tools, release 13.0, V13.0.88"
        /*0030*/ 	.string	"Build cuda_13.0.r13.0/compiler.36424714_0"
        /*0030*/ 	.string	"-arch sm_100 -m 64 "



//--------------------- .note.nv.cuinfo           --------------------------
	.section	.note.nv.cuinfo,"",@"SHT_NOTE"
	.sectionflags	@"SHF_NOTE_NV_CUINFO"
        /*0018*/ 	.short	0x0002
        /*001a*/ 	.short	0x0064
        /*001c*/ 	.short	0x0082
	.zero		2


//--------------------- .nv.info                  --------------------------
	.section	.nv.info,"",@"SHT_CUDA_INFO"
	.align	4


	//----- nvinfo : EIATTR_REGCOUNT
	.align		4
        /*0000*/ 	.byte	0x04, 0x2f
        /*0002*/ 	.short	(.L_1 - .L_0)
	.align		4
.L_0:
        /*0004*/ 	.word	index@(_Z3sumPiS_i)
        /*0008*/ 	.word	0x0000000b


	//----- nvinfo : EIATTR_FRAME_SIZE
	.align		4
.L_1:
        /*000c*/ 	.byte	0x04, 0x11
        /*000e*/ 	.short	(.L_3 - .L_2)
	.align		4
.L_2:
        /*0010*/ 	.word	index@(_Z3sumPiS_i)
        /*0014*/ 	.word	0x00000000


	//----- nvinfo : EIATTR_MIN_STACK_SIZE
	.align		4
.L_3:
        /*0018*/ 	.byte	0x04, 0x12
        /*001a*/ 	.short	(.L_5 - .L_4)
	.align		4
.L_4:
        /*001c*/ 	.word	index@(_Z3sumPiS_i)
        /*0020*/ 	.word	0x00000000
.L_5:


//--------------------- .nv.compat                --------------------------
	.section	.nv.compat,"",@"SHT_CUDA_COMPAT_INFO"
	.align	4
        /*0000*/ 	.byte	0x02, 0x09, 0x00, 0x00, 0x02, 0x02, 0x01, 0x00, 0x02, 0x05, 0x05, 0x00, 0x03, 0x07, 0x01, 0x01
        /*0010*/ 	.byte	0x02, 0x03, 0x00, 0x00, 0x02, 0x06, 0x01, 0x00, 0x04, 0x0b, 0x08, 0x00, 0x09, 0x00, 0x00, 0x00
        /*0020*/ 	.byte	0x00, 0x00, 0x00, 0x00


//--------------------- .nv.info._Z3sumPiS_i      --------------------------
	.section	.nv.info._Z3sumPiS_i,"",@"SHT_CUDA_INFO"
	.sectionflags	@""
	.align	4


	//----- nvinfo : EIATTR_CUDA_API_VERSION
	.align		4
        /*0000*/ 	.byte	0x04, 0x37
        /*0002*/ 	.short	(.L_7 - .L_6)
.L_6:
        /*0004*/ 	.word	0x00000082


	//----- nvinfo : EIATTR_KPARAM_INFO
	.align		4
.L_7:
        /*0008*/ 	.byte	0x04, 0x17
        /*000a*/ 	.short	(.L_9 - .L_8)
.L_8:
        /*000c*/ 	.word	0x00000000
        /*0010*/ 	.short	0x0002
        /*0012*/ 	.short	0x0010
        /*0014*/ 	.byte	0x00, 0xf0, 0x11, 0x00


	//----- nvinfo : EIATTR_KPARAM_INFO
	.align		4
.L_9:
        /*0018*/ 	.byte	0x04, 0x17
        /*001a*/ 	.short	(.L_11 - .L_10)
.L_10:
        /*001c*/ 	.word	0x00000000
        /*0020*/ 	.short	0x0001
        /*0022*/ 	.short	0x0008
        /*0024*/ 	.byte	0x00, 0xf5, 0x21, 0x00


	//----- nvinfo : EIATTR_KPARAM_INFO
	.align		4
.L_11:
        /*0028*/ 	.byte	0x04, 0x17
        /*002a*/ 	.short	(.L_13 - .L_12)
.L_12:
        /*002c*/ 	.word	0x00000000
        /*0030*/ 	.short	0x0000
        /*0032*/ 	.short	0x0000
        /*0034*/ 	.byte	0x00, 0xf5, 0x21, 0x00


	//----- nvinfo : EIATTR_SPARSE_MMA_MASK
	.align		4
.L_13:
        /*0038*/ 	.byte	0x03, 0x50
        /*003a*/ 	.short	0x0000


	//----- nvinfo : EIATTR_MAXREG_COUNT
	.align		4
        /*003c*/ 	.byte	0x03, 0x1b
        /*003e*/ 	.short	0x00ff


	//----- nvinfo : EIATTR_NUM_BARRIERS
	.align		4
        /*0040*/ 	.byte	0x02, 0x4c
        /*0042*/ 	.byte	0x01
	.zero		1


	//----- nvinfo : EIATTR_MERCURY_ISA_VERSION
	.align		4
        /*0044*/ 	.byte	0x03, 0x5f
        /*0046*/ 	.short	0x0101


	//----- nvinfo : EIATTR_VRC_CTA_INIT_COUNT
	.align		4
        /*0048*/ 	.byte	0x02, 0x4a
	.zero		1
	.zero		1


	//----- nvinfo : EIATTR_EXIT_INSTR_OFFSETS
	.align		4
        /*004c*/ 	.byte	0x04, 0x1c
        /*004e*/ 	.short	(.L_15 - .L_14)


	//   ....[0]....
.L_14:
        /*0050*/ 	.word	0x00000260


	//   ....[1]....
        /*0054*/ 	.word	0x000002e0


	//----- nvinfo : EIATTR_CRS_STACK_SIZE
	.align		4
.L_15:
        /*0058*/ 	.byte	0x04, 0x1e
        /*005a*/ 	.short	(.L_17 - .L_16)
.L_16:
        /*005c*/ 	.word	0x00000000


	//----- nvinfo : EIATTR_CBANK_PARAM_SIZE
	.align		4
.L_17:
        /*0060*/ 	.byte	0x03, 0x19
        /*0062*/ 	.short	0x0014


	//----- nvinfo : EIATTR_PARAM_CBANK
	.align		4
        /*0064*/ 	.byte	0x04, 0x0a
        /*0066*/ 	.short	(.L_19 - .L_18)
	.align		4
.L_18:
        /*0068*/ 	.word	index@(.nv.constant0._Z3sumPiS_i)
        /*006c*/ 	.short	0x0380
        /*006e*/ 	.short	0x0014


	//----- nvinfo : EIATTR_SW_WAR
	.align		4
.L_19:
        /*0070*/ 	.byte	0x04, 0x36
        /*0072*/ 	.short	(.L_21 - .L_20)
.L_20:
        /*0074*/ 	.word	0x00000008
.L_21:


//--------------------- .nv.callgraph             --------------------------
	.section	.nv.callgraph,"",@"SHT_CUDA_CALLGRAPH"
	.align	4
	.sectionentsize	8
	.align		4
        /*0000*/ 	.word	0x00000000
	.align		4
        /*0004*/ 	.word	0xffffffff
	.align		4
        /*0008*/ 	.word	0x00000000
	.align		4
        /*000c*/ 	.word	0xfffffffe
	.align		4
        /*0010*/ 	.word	0x00000000
	.align		4
        /*0014*/ 	.word	0xfffffffd
	.align		4
        /*0018*/ 	.word	0x00000000
	.align		4
        /*001c*/ 	.word	0xfffffffc


//--------------------- .text._Z3sumPiS_i         --------------------------
	.section	.text._Z3sumPiS_i,"ax",@progbits
	.align	128
        .global         _Z3sumPiS_i
        .type           _Z3sumPiS_i,@function
        .size           _Z3sumPiS_i,(.L_x_5 - _Z3sumPiS_i)
        .other          _Z3sumPiS_i,@"STO_CUDA_ENTRY STV_DEFAULT"
_Z3sumPiS_i:
.text._Z3sumPiS_i:
[----:B------:R-:W-:Y:S01]  /*0000*/  LDC R1, c[0x0][0x37c] ;  /* 0x0000df00ff017b82 */ /* 0x000fe20000000800 */
[----:B------:R-:W0:Y:S01]  /*0010*/  S2R R7, SR_TID.X ;  /* 0x0000000000077919 */ /* 0x000e220000002100 */
[----:B------:R-:W0:Y:S01]  /*0020*/  LDCU UR8, c[0x0][0x360] ;  /* 0x00006c00ff0877ac */ /* 0x000e220008000800 */
[----:B------:R-:W0:Y:S01]  /*0030*/  S2R R6, SR_CTAID.X ;  /* 0x0000000000067919 */ /* 0x000e220000002500 */
[----:B------:R-:W1:Y:S01]  /*0040*/  LDCU UR4, c[0x0][0x390] ;  /* 0x00007200ff0477ac */ /* 0x000e620008000800 */
[----:B------:R-:W2:Y:S01]  /*0050*/  LDCU.64 UR6, c[0x0][0x358] ;  /* 0x00006b00ff0677ac */ /* 0x000ea20008000a00 */
[----:B0-----:R-:W-:-:S05]  /*0060*/  IMAD R5, R6, UR8, R7 ;  /* 0x0000000806057c24 */ /* 0x001fca000f8e0207 */
[----:B-1----:R-:W-:-:S13]  /*0070*/  ISETP.GE.U32.AND P0, PT, R5, UR4, PT ;  /* 0x0000000405007c0c */ /* 0x002fda000bf06070 */
[----:B------:R-:W0:Y:S02]  /*0080*/  @!P0 LDC.64 R2, c[0x0][0x380] ;  /* 0x0000e000ff028b82 */ /* 0x000e240000000a00 */
[----:B0-----:R-:W-:-:S06]  /*0090*/  @!P0 IMAD.WIDE.U32 R2, R5, 0x4, R2 ;  /* 0x0000000405028825 */ /* 0x001fcc00078e0002 */
[----:B--2---:R-:W2:Y:S01]  /*00a0*/  @!P0 LDG.E R3, desc[UR6][R2.64] ;  /* 0x0000000602038981 */ /* 0x004ea2000c1e1900 */
[----:B------:R-:W0:Y:S01]  /*00b0*/  S2UR UR5, SR_CgaCtaId ;  /* 0x00000000000579c3 */ /* 0x000e220000008800 */
[----:B------:R-:W-:Y:S01]  /*00c0*/  UMOV UR4, 0x400 ;  /* 0x0000040000047882 */ /* 0x000fe20000000000 */
[----:B------:R-:W-:Y:S01]  /*00d0*/  IMAD.U32 R4, RZ, RZ, UR8 ;  /* 0x00000008ff047e24 */ /* 0x000fe2000f8e00ff */
[----:B0-----:R-:W-:-:S06]  /*00e0*/  ULEA UR4, UR5, UR4, 0x18 ;  /* 0x0000000405047291 */ /* 0x001fcc000f8ec0ff */
[----:B------:R-:W-:-:S05]  /*00f0*/  LEA R0, R7, UR4, 0x2 ;  /* 0x0000000407007c11 */ /* 0x000fca000f8e10ff */
[----:B--2---:R0:W-:Y:S01]  /*0100*/  @!P0 STS [R0], R3 ;  /* 0x0000000300008388 */ /* 0x0041e20000000800 */
[----:B------:R-:W-:Y:S01]  /*0110*/  BAR.SYNC.DEFER_BLOCKING 0x0 ;  /* 0x0000000000007b1d */ /* 0x000fe20000010000 */
[----:B------:R-:W-:-:S13]  /*0120*/  ISETP.GE.U32.AND P0, PT, R4, 0x2, PT ;  /* 0x000000020400780c */ /* 0x000fda0003f06070 */
[----:B0-----:R-:W-:Y:S05]  /*0130*/  @!P0 BRA `(.L_x_0) ;  /* 0x0000000000448947 */ /* 0x001fea0003800000 */
[----:B------:R-:W0:Y:S02]  /*0140*/  LDCU UR4, c[0x0][0x390] ;  /* 0x00007200ff0477ac */ /* 0x000e240008000800 */
.L_x_3:
[--C-:B------:R-:W-:Y:S01]  /*0150*/  IMAD.MOV.U32 R8, RZ, RZ, R4.reuse ;  /* 0x000000ffff087224 */ /* 0x100fe200078e0004 */
[----:B------:R-:W-:Y:S01]  /*0160*/  SHF.R.U32.HI R4, RZ, 0x1, R4 ;  /* 0x00000001ff047819 */ /* 0x000fe20000011604 */
[----:B------:R-:W-:Y:S04]  /*0170*/  BSSY.RECONVERGENT B0, `(.L_x_1) ;  /* 0x000000a000007945 */ /* 0x000fe80003800200 */
[----:B------:R-:W-:-:S05]  /*0180*/  IMAD.IADD R2, R5, 0x1, R4 ;  /* 0x0000000105027824 */ /* 0x000fca00078e0204 */
[----:B0-----:R-:W-:-:S04]  /*0190*/  ISETP.GE.U32.AND P0, PT, R2, UR4, PT ;  /* 0x0000000402007c0c */ /* 0x001fc8000bf06070 */
[----:B------:R-:W-:-:S13]  /*01a0*/  ISETP.GE.U32.OR P0, PT, R7, R4, P0 ;  /* 0x000000040700720c */ /* 0x000fda0000706470 */
[----:B------:R-:W-:Y:S05]  /*01b0*/  @P0 BRA `(.L_x_2) ;  /* 0x0000000000140947 */ /* 0x000fea0003800000 */
[----:B------:R-:W-:Y:S01]  /*01c0*/  IMAD R3, R4, 0x4, R0 ;  /* 0x0000000404037824 */ /* 0x000fe200078e0200 */
[----:B------:R-:W-:Y:S05]  /*01d0*/  LDS R2, [R0] ;  /* 0x0000000000027984 */ /* 0x000fea0000000800 */
[----:B------:R-:W0:Y:S02]  /*01e0*/  LDS R3, [R3] ;  /* 0x0000000003037984 */ /* 0x000e240000000800 */
[----:B0-----:R-:W-:-:S13]  /*01f0*/  ISETP.GE.AND P0, PT, R2, R3, PT ;  /* 0x000000030200720c */ /* 0x001fda0003f06270 */
[----:B------:R0:W-:Y:S02]  /*0200*/  @!P0 STS [R0], R3 ;  /* 0x0000000300008388 */ /* 0x0001e40000000800 */
.L_x_2:
[----:B------:R-:W-:Y:S05]  /*0210*/  BSYNC.RECONVERGENT B0 ;  /* 0x0000000000007941 */ /* 0x000fea0003800200 */
.L_x_1:
[----:B------:R-:W-:Y:S01]  /*0220*/  BAR.SYNC.DEFER_BLOCKING 0x0 ;  /* 0x0000000000007b1d */ /* 0x000fe20000010000 */
[----:B------:R-:W-:-:S13]  /*0230*/  ISETP.GT.U32.AND P0, PT, R8, 0x3, PT ;  /* 0x000000030800780c */ /* 0x000fda0003f04070 */
[----:B------:R-:W-:Y:S05]  /*0240*/  @P0 BRA `(.L_x_3) ;  /* 0xfffffffc00c00947 */ /* 0x000fea000383ffff */
.L_x_0:
[----:B------:R-:W-:-:S13]  /*0250*/  ISETP.NE.AND P0, PT, R7, RZ, PT ;  /* 0x000000ff0700720c */ /* 0x000fda0003f05270 */
[----:B------:R-:W-:Y:S05]  /*0260*/  @P0 EXIT ;  /* 0x000000000000094d */ /* 0x000fea0003800000 */
[----:B------:R-:W1:Y:S01]  /*0270*/  S2UR UR5, SR_CgaCtaId ;  /* 0x00000000000579c3 */ /* 0x000e620000008800 */
[----:B------:R-:W-:-:S07]  /*0280*/  UMOV UR4, 0x400 ;  /* 0x0000040000047882 */ /* 0x000fce0000000000 */
[----:B0-----:R-:W0:Y:S01]  /*0290*/  LDC.64 R2, c[0x0][0x388] ;  /* 0x0000e200ff027b82 */ /* 0x001e220000000a00 */
[----:B-1----:R-:W-:Y:S01]  /*02a0*/  ULEA UR4, UR5, UR4, 0x18 ;  /* 0x0000000405047291 */ /* 0x002fe2000f8ec0ff */
[----:B0-----:R-:W-:-:S08]  /*02b0*/  IMAD.WIDE.U32 R2, R6, 0x4, R2 ;  /* 0x0000000406027825 */ /* 0x001fd000078e0002 */
[----:B------:R-:W0:Y:S04]  /*02c0*/  LDS R5, [UR4] ;  /* 0x00000004ff057984 */ /* 0x000e280008000800 */
[----:B0-----:R-:W-:Y:S01]  /*02d0*/  STG.E desc[UR6][R2.64], R5 ;  /* 0x0000000502007986 */ /* 0x001fe2000c101906 */
[----:B------:R-:W-:Y:S05]  /*02e0*/  EXIT ;  /* 0x000000000000794d */ /* 0x000fea0003800000 */
.L_x_4:
[----:B------:R-:W-:-:S00]  /*02f0*/  BRA `(.L_x_4) ;  /* 0xfffffffc00fc7947 */ /* 0x000fc0000383ffff */
[----:B------:R-:W-:-:S00]  /*0300*/  NOP ;  /* 0x0000000000007918 */ /* 0x000fc00000000000 */
[----:B------:R-:W-:-:S00]  /*0310*/  NOP ;  /* 0x0000000000007918 */ /* 0x000fc00000000000 */
[----:B------:R-:W-:-:S00]  /*0320*/  NOP ;  /* 0x0000000000007918 */ /* 0x000fc00000000000 */
[----:B------:R-:W-:-:S00]  /*0330*/  NOP ;  /* 0x0000000000007918 */ /* 0x000fc00000000000 */
[----:B------:R-:W-:-:S00]  /*0340*/  NOP ;  /* 0x0000000000007918 */ /* 0x000fc00000000000 */
[----:B------:R-:W-:-:S00]  /*0350*/  NOP ;  /* 0x0000000000007918 */ /* 0x000fc00000000000 */
[----:B------:R-:W-:-:S00]  /*0360*/  NOP ;  /* 0x0000000000007918 */ /* 0x000fc00000000000 */
[----:B------:R-:W-:-:S00]  /*0370*/  NOP ;  /* 0x0000000000007918 */ /* 0x000fc00000000000 */
.L_x_5:


//--------------------- .nv.shared._Z3sumPiS_i    --------------------------
	.section	.nv.shared._Z3sumPiS_i,"aw",@nobits
	.sectionflags	@""
	.align	4
.nv.shared._Z3sumPiS_i:
	.zero		3072


//--------------------- .nv.shared.reserved.0     --------------------------
	.section	.nv.shared.reserved.0,"aw",@nobits
	.weak		__nv_reservedSMEM_offset_0_alias
	.size		__nv_reservedSMEM_offset_0_alias, 0, 64
	.other		__nv_reservedSMEM_offset_0_alias,@"STO_CUDA_RESERVED_SHARED STV_DEFAULT"
__nv_reservedSMEM_offset_0_alias:
	.zero		0
	.zero		64


//--------------------- .nv.constant0._Z3sumPiS_i --------------------------
	.section	.nv.constant0._Z3sumPiS_i,"a",@progbits
	.sectionflags	@""
	.align	4
.nv.constant0._Z3sumPiS_i:
	.zero		916


//--------------------- SYMBOLS --------------------------

	.type		.nv.reservedSmem.offset0,@object
	.size		.nv.reservedSmem.offset0,0x4
	.type		.nv.reservedSmem.cap,@object
	.size		.nv.reservedSmem.cap,0x4
